//
// Generated by NVIDIA NVVM Compiler
//
// Compiler Build ID: CL-36424714
// Cuda compilation tools, release 13.0, V13.0.88
// Based on NVVM 20.0.0
//

.version 9.0
.target sm_100
.address_size 64

	// .globl	_Z9moveSeedsPiS_S_iiiP17curandStateXORWOW
.global .align 4 .b8 precalc_xorwow_matrix[102400];
.global .align 4 .b8 precalc_xorwow_offset_matrix[102400];
.global .align 4 .b8 mrg32k3aM1[2304];
.global .align 4 .b8 mrg32k3aM2[2304];
.global .align 4 .b8 mrg32k3aM1SubSeq[2016];
.global .align 4 .b8 mrg32k3aM2SubSeq[2016];
.global .align 4 .b8 mrg32k3aM1Seq[2304];
.global .align 4 .b8 mrg32k3aM2Seq[2304];
.const .align 8 .b8 __cr_lgamma_table[72];

.visible .entry _Z9moveSeedsPiS_S_iiiP17curandStateXORWOW(
	.param .u64 .ptr .align 1 _Z9moveSeedsPiS_S_iiiP17curandStateXORWOW_param_0,
	.param .u64 .ptr .align 1 _Z9moveSeedsPiS_S_iiiP17curandStateXORWOW_param_1,
	.param .u64 .ptr .align 1 _Z9moveSeedsPiS_S_iiiP17curandStateXORWOW_param_2,
	.param .u32 _Z9moveSeedsPiS_S_iiiP17curandStateXORWOW_param_3,
	.param .u32 _Z9moveSeedsPiS_S_iiiP17curandStateXORWOW_param_4,
	.param .u32 _Z9moveSeedsPiS_S_iiiP17curandStateXORWOW_param_5,
	.param .u64 .ptr .align 1 _Z9moveSeedsPiS_S_iiiP17curandStateXORWOW_param_6
)
{
	.reg .pred 	%p<30>;
	.reg .b32 	%r<489>;
	.reg .b32 	%f<7>;
	.reg .b64 	%rd<29>;

	ld.param.u64 	%rd9, [_Z9moveSeedsPiS_S_iiiP17curandStateXORWOW_param_1];
	ld.param.u64 	%rd10, [_Z9moveSeedsPiS_S_iiiP17curandStateXORWOW_param_2];
	ld.param.u32 	%r204, [_Z9moveSeedsPiS_S_iiiP17curandStateXORWOW_param_3];
	ld.param.u32 	%r206, [_Z9moveSeedsPiS_S_iiiP17curandStateXORWOW_param_4];
	ld.param.u32 	%r205, [_Z9moveSeedsPiS_S_iiiP17curandStateXORWOW_param_5];
	ld.param.u64 	%rd11, [_Z9moveSeedsPiS_S_iiiP17curandStateXORWOW_param_6];
	mov.u32 	%r207, %ntid.x;
	mov.u32 	%r208, %ctaid.x;
	mov.u32 	%r209, %tid.x;
	mad.lo.s32 	%r1, %r207, %r208, %r209;
	setp.ge.s32 	%p1, %r1, %r206;
	@%p1 bra 	$L__BB0_44;
	cvta.to.global.u64 	%rd12, %rd11;
	add.s32 	%r210, %r205, %r1;
	cvt.s64.s32 	%rd1, %r1;
	mul.wide.s32 	%rd13, %r1, 48;
	add.s64 	%rd2, %rd12, %rd13;
	xor.b32  	%r211, %r210, -1429050551;
	mul.lo.s32 	%r212, %r211, 1099087573;
	setp.gt.s32 	%p2, %r210, -1;
	selp.b32 	%r213, -644748465, -1947113066, %p2;
	add.s32 	%r214, %r213, %r212;
	add.s32 	%r2, %r214, 6615241;
	add.s32 	%r403, %r212, 123456789;
	st.global.v2.u32 	[%rd2], {%r2, %r403};
	xor.b32  	%r402, %r212, 362436069;
	add.s32 	%r401, %r213, 521288629;
	st.global.v2.u32 	[%rd2+8], {%r402, %r401};
	xor.b32  	%r400, %r213, 88675123;
	add.s32 	%r399, %r212, 5783321;
	st.global.v2.u32 	[%rd2+16], {%r400, %r399};
	setp.eq.s32 	%p3, %r1, 0;
	@%p3 bra 	$L__BB0_43;
	mov.b32 	%r385, 0;
	mov.u64 	%rd15, precalc_xorwow_matrix;
	mov.u64 	%rd28, %rd1;
$L__BB0_3:
	and.b64  	%rd4, %rd28, 3;
	setp.eq.s64 	%p4, %rd4, 0;
	@%p4 bra 	$L__BB0_42;
	mul.wide.u32 	%rd14, %r385, 3200;
	add.s64 	%rd5, %rd15, %rd14;
	cvt.u32.u64 	%r14, %rd4;
	mov.b32 	%r386, 0;
$L__BB0_5:
	mov.b32 	%r399, 0;
	mov.u32 	%r400, %r399;
	mov.u32 	%r401, %r399;
	mov.u32 	%r402, %r399;
	mov.u32 	%r403, %r399;
	mov.u32 	%r392, %r399;
$L__BB0_6:
	mul.wide.u32 	%rd16, %r392, 4;
	add.s64 	%rd17, %rd2, %rd16;
	ld.global.u32 	%r22, [%rd17+4];
	shl.b32 	%r23, %r392, 5;
	mov.b32 	%r398, 0;
$L__BB0_7:
	.pragma "nounroll";
	shr.u32 	%r219, %r22, %r398;
	and.b32  	%r220, %r219, 1;
	setp.eq.b32 	%p5, %r220, 1;
	not.pred 	%p6, %p5;
	add.s32 	%r221, %r23, %r398;
	mul.lo.s32 	%r222, %r221, 5;
	mul.wide.u32 	%rd18, %r222, 4;
	add.s64 	%rd6, %rd5, %rd18;
	@%p6 bra 	$L__BB0_9;
	ld.global.u32 	%r223, [%rd6];
	xor.b32  	%r403, %r403, %r223;
	ld.global.u32 	%r224, [%rd6+4];
	xor.b32  	%r402, %r402, %r224;
	ld.global.u32 	%r225, [%rd6+8];
	xor.b32  	%r401, %r401, %r225;
	ld.global.u32 	%r226, [%rd6+12];
	xor.b32  	%r400, %r400, %r226;
	ld.global.u32 	%r227, [%rd6+16];
	xor.b32  	%r399, %r399, %r227;
$L__BB0_9:
	and.b32  	%r229, %r219, 2;
	setp.eq.s32 	%p7, %r229, 0;
	@%p7 bra 	$L__BB0_11;
	ld.global.u32 	%r230, [%rd6+20];
	xor.b32  	%r403, %r403, %r230;
	ld.global.u32 	%r231, [%rd6+24];
	xor.b32  	%r402, %r402, %r231;
	ld.global.u32 	%r232, [%rd6+28];
	xor.b32  	%r401, %r401, %r232;
	ld.global.u32 	%r233, [%rd6+32];
	xor.b32  	%r400, %r400, %r233;
	ld.global.u32 	%r234, [%rd6+36];
	xor.b32  	%r399, %r399, %r234;
$L__BB0_11:
	and.b32  	%r236, %r219, 4;
	setp.eq.s32 	%p8, %r236, 0;
	@%p8 bra 	$L__BB0_13;
	ld.global.u32 	%r237, [%rd6+40];
	xor.b32  	%r403, %r403, %r237;
	ld.global.u32 	%r238, [%rd6+44];
	xor.b32  	%r402, %r402, %r238;
	ld.global.u32 	%r239, [%rd6+48];
	xor.b32  	%r401, %r401, %r239;
	ld.global.u32 	%r240, [%rd6+52];
	xor.b32  	%r400, %r400, %r240;
	ld.global.u32 	%r241, [%rd6+56];
	xor.b32  	%r399, %r399, %r241;
$L__BB0_13:
	and.b32  	%r243, %r219, 8;
	setp.eq.s32 	%p9, %r243, 0;
	@%p9 bra 	$L__BB0_15;
	ld.global.u32 	%r244, [%rd6+60];
	xor.b32  	%r403, %r403, %r244;
	ld.global.u32 	%r245, [%rd6+64];
	xor.b32  	%r402, %r402, %r245;
	ld.global.u32 	%r246, [%rd6+68];
	xor.b32  	%r401, %r401, %r246;
	ld.global.u32 	%r247, [%rd6+72];
	xor.b32  	%r400, %r400, %r247;
	ld.global.u32 	%r248, [%rd6+76];
	xor.b32  	%r399, %r399, %r248;
$L__BB0_15:
	and.b32  	%r250, %r219, 16;
	setp.eq.s32 	%p10, %r250, 0;
	@%p10 bra 	$L__BB0_17;
	ld.global.u32 	%r251, [%rd6+80];
	xor.b32  	%r403, %r403, %r251;
	ld.global.u32 	%r252, [%rd6+84];
	xor.b32  	%r402, %r402, %r252;
	ld.global.u32 	%r253, [%rd6+88];
	xor.b32  	%r401, %r401, %r253;
	ld.global.u32 	%r254, [%rd6+92];
	xor.b32  	%r400, %r400, %r254;
	ld.global.u32 	%r255, [%rd6+96];
	xor.b32  	%r399, %r399, %r255;
$L__BB0_17:
	and.b32  	%r257, %r219, 32;
	setp.eq.s32 	%p11, %r257, 0;
	@%p11 bra 	$L__BB0_19;
	ld.global.u32 	%r258, [%rd6+100];
	xor.b32  	%r403, %r403, %r258;
	ld.global.u32 	%r259, [%rd6+104];
	xor.b32  	%r402, %r402, %r259;
	ld.global.u32 	%r260, [%rd6+108];
	xor.b32  	%r401, %r401, %r260;
	ld.global.u32 	%r261, [%rd6+112];
	xor.b32  	%r400, %r400, %r261;
	ld.global.u32 	%r262, [%rd6+116];
	xor.b32  	%r399, %r399, %r262;
$L__BB0_19:
	and.b32  	%r264, %r219, 64;
	setp.eq.s32 	%p12, %r264, 0;
	@%p12 bra 	$L__BB0_21;
	ld.global.u32 	%r265, [%rd6+120];
	xor.b32  	%r403, %r403, %r265;
	ld.global.u32 	%r266, [%rd6+124];
	xor.b32  	%r402, %r402, %r266;
	ld.global.u32 	%r267, [%rd6+128];
	xor.b32  	%r401, %r401, %r267;
	ld.global.u32 	%r268, [%rd6+132];
	xor.b32  	%r400, %r400, %r268;
	ld.global.u32 	%r269, [%rd6+136];
	xor.b32  	%r399, %r399, %r269;
$L__BB0_21:
	and.b32  	%r271, %r219, 128;
	setp.eq.s32 	%p13, %r271, 0;
	@%p13 bra 	$L__BB0_23;
	ld.global.u32 	%r272, [%rd6+140];
	xor.b32  	%r403, %r403, %r272;
	ld.global.u32 	%r273, [%rd6+144];
	xor.b32  	%r402, %r402, %r273;
	ld.global.u32 	%r274, [%rd6+148];
	xor.b32  	%r401, %r401, %r274;
	ld.global.u32 	%r275, [%rd6+152];
	xor.b32  	%r400, %r400, %r275;
	ld.global.u32 	%r276, [%rd6+156];
	xor.b32  	%r399, %r399, %r276;
$L__BB0_23:
	and.b32  	%r278, %r219, 256;
	setp.eq.s32 	%p14, %r278, 0;
	@%p14 bra 	$L__BB0_25;
	ld.global.u32 	%r279, [%rd6+160];
	xor.b32  	%r403, %r403, %r279;
	ld.global.u32 	%r280, [%rd6+164];
	xor.b32  	%r402, %r402, %r280;
	ld.global.u32 	%r281, [%rd6+168];
	xor.b32  	%r401, %r401, %r281;
	ld.global.u32 	%r282, [%rd6+172];
	xor.b32  	%r400, %r400, %r282;
	ld.global.u32 	%r283, [%rd6+176];
	xor.b32  	%r399, %r399, %r283;
$L__BB0_25:
	and.b32  	%r285, %r219, 512;
	setp.eq.s32 	%p15, %r285, 0;
	@%p15 bra 	$L__BB0_27;
	ld.global.u32 	%r286, [%rd6+180];
	xor.b32  	%r403, %r403, %r286;
	ld.global.u32 	%r287, [%rd6+184];
	xor.b32  	%r402, %r402, %r287;
	ld.global.u32 	%r288, [%rd6+188];
	xor.b32  	%r401, %r401, %r288;
	ld.global.u32 	%r289, [%rd6+192];
	xor.b32  	%r400, %r400, %r289;
	ld.global.u32 	%r290, [%rd6+196];
	xor.b32  	%r399, %r399, %r290;
$L__BB0_27:
	and.b32  	%r292, %r219, 1024;
	setp.eq.s32 	%p16, %r292, 0;
	@%p16 bra 	$L__BB0_29;
	ld.global.u32 	%r293, [%rd6+200];
	xor.b32  	%r403, %r403, %r293;
	ld.global.u32 	%r294, [%rd6+204];
	xor.b32  	%r402, %r402, %r294;
	ld.global.u32 	%r295, [%rd6+208];
	xor.b32  	%r401, %r401, %r295;
	ld.global.u32 	%r296, [%rd6+212];
	xor.b32  	%r400, %r400, %r296;
	ld.global.u32 	%r297, [%rd6+216];
	xor.b32  	%r399, %r399, %r297;
$L__BB0_29:
	and.b32  	%r299, %r219, 2048;
	setp.eq.s32 	%p17, %r299, 0;
	@%p17 bra 	$L__BB0_31;
	ld.global.u32 	%r300, [%rd6+220];
	xor.b32  	%r403, %r403, %r300;
	ld.global.u32 	%r301, [%rd6+224];
	xor.b32  	%r402, %r402, %r301;
	ld.global.u32 	%r302, [%rd6+228];
	xor.b32  	%r401, %r401, %r302;
	ld.global.u32 	%r303, [%rd6+232];
	xor.b32  	%r400, %r400, %r303;
	ld.global.u32 	%r304, [%rd6+236];
	xor.b32  	%r399, %r399, %r304;
$L__BB0_31:
	and.b32  	%r306, %r219, 4096;
	setp.eq.s32 	%p18, %r306, 0;
	@%p18 bra 	$L__BB0_33;
	ld.global.u32 	%r307, [%rd6+240];
	xor.b32  	%r403, %r403, %r307;
	ld.global.u32 	%r308, [%rd6+244];
	xor.b32  	%r402, %r402, %r308;
	ld.global.u32 	%r309, [%rd6+248];
	xor.b32  	%r401, %r401, %r309;
	ld.global.u32 	%r310, [%rd6+252];
	xor.b32  	%r400, %r400, %r310;
	ld.global.u32 	%r311, [%rd6+256];
	xor.b32  	%r399, %r399, %r311;
$L__BB0_33:
	and.b32  	%r313, %r219, 8192;
	setp.eq.s32 	%p19, %r313, 0;
	@%p19 bra 	$L__BB0_35;
	ld.global.u32 	%r314, [%rd6+260];
	xor.b32  	%r403, %r403, %r314;
	ld.global.u32 	%r315, [%rd6+264];
	xor.b32  	%r402, %r402, %r315;
	ld.global.u32 	%r316, [%rd6+268];
	xor.b32  	%r401, %r401, %r316;
	ld.global.u32 	%r317, [%rd6+272];
	xor.b32  	%r400, %r400, %r317;
	ld.global.u32 	%r318, [%rd6+276];
	xor.b32  	%r399, %r399, %r318;
$L__BB0_35:
	and.b32  	%r320, %r219, 16384;
	setp.eq.s32 	%p20, %r320, 0;
	@%p20 bra 	$L__BB0_37;
	ld.global.u32 	%r321, [%rd6+280];
	xor.b32  	%r403, %r403, %r321;
	ld.global.u32 	%r322, [%rd6+284];
	xor.b32  	%r402, %r402, %r322;
	ld.global.u32 	%r323, [%rd6+288];
	xor.b32  	%r401, %r401, %r323;
	ld.global.u32 	%r324, [%rd6+292];
	xor.b32  	%r400, %r400, %r324;
	ld.global.u32 	%r325, [%rd6+296];
	xor.b32  	%r399, %r399, %r325;
$L__BB0_37:
	and.b32  	%r327, %r219, 32768;
	setp.eq.s32 	%p21, %r327, 0;
	@%p21 bra 	$L__BB0_39;
	ld.global.u32 	%r328, [%rd6+300];
	xor.b32  	%r403, %r403, %r328;
	ld.global.u32 	%r329, [%rd6+304];
	xor.b32  	%r402, %r402, %r329;
	ld.global.u32 	%r330, [%rd6+308];
	xor.b32  	%r401, %r401, %r330;
	ld.global.u32 	%r331, [%rd6+312];
	xor.b32  	%r400, %r400, %r331;
	ld.global.u32 	%r332, [%rd6+316];
	xor.b32  	%r399, %r399, %r332;
$L__BB0_39:
	add.s32 	%r398, %r398, 16;
	setp.ne.s32 	%p22, %r398, 32;
	@%p22 bra 	$L__BB0_7;
	mad.lo.s32 	%r333, %r392, -31, %r23;
	add.s32 	%r392, %r333, 1;
	setp.ne.s32 	%p23, %r392, 5;
	@%p23 bra 	$L__BB0_6;
	st.global.u32 	[%rd2+4], %r403;
	st.global.u32 	[%rd2+8], %r402;
	st.global.u32 	[%rd2+12], %r401;
	st.global.u32 	[%rd2+16], %r400;
	st.global.u32 	[%rd2+20], %r399;
	add.s32 	%r386, %r386, 1;
	setp.lt.u32 	%p24, %r386, %r14;
	@%p24 bra 	$L__BB0_5;
$L__BB0_42:
	shr.u64 	%rd7, %rd28, 2;
	add.s32 	%r385, %r385, 1;
	setp.gt.u64 	%p25, %rd28, 3;
	mov.u64 	%rd28, %rd7;
	@%p25 bra 	$L__BB0_3;
$L__BB0_43:
	ld.param.u64 	%rd27, [_Z9moveSeedsPiS_S_iiiP17curandStateXORWOW_param_0];
	mov.b32 	%r334, 0;
	st.global.v2.u32 	[%rd2+24], {%r334, %r334};
	st.global.u32 	[%rd2+32], %r334;
	mov.b64 	%rd19, 0;
	st.global.u64 	[%rd2+40], %rd19;
	cvta.to.global.u64 	%rd20, %rd27;
	shl.b64 	%rd21, %rd1, 2;
	add.s64 	%rd22, %rd20, %rd21;
	ld.global.u32 	%r335, [%rd22];
	div.s32 	%r336, %r335, %r204;
	mul.lo.s32 	%r337, %r336, %r204;
	sub.s32 	%r338, %r335, %r337;
	shr.u32 	%r339, %r403, 2;
	xor.b32  	%r340, %r339, %r403;
	shl.b32 	%r341, %r399, 4;
	shl.b32 	%r342, %r340, 1;
	xor.b32  	%r343, %r342, %r341;
	xor.b32  	%r344, %r343, %r340;
	xor.b32  	%r345, %r344, %r399;
	add.s32 	%r346, %r2, %r345;
	add.s32 	%r347, %r346, 362437;
	cvt.rn.f32.u32 	%f1, %r347;
	fma.rn.f32 	%f2, %f1, 0f2F800000, 0f2F000000;
	mul.f32 	%f3, %f2, 0f41500000;
	cvt.rzi.s32.f32 	%r348, %f3;
	mul.hi.s32 	%r349, %r348, 1321528399;
	shr.u32 	%r350, %r349, 31;
	shr.s32 	%r351, %r349, 2;
	add.s32 	%r352, %r351, %r350;
	mul.lo.s32 	%r353, %r352, 13;
	sub.s32 	%r354, %r348, %r353;
	add.s32 	%r355, %r354, -6;
	shr.u32 	%r356, %r402, 2;
	xor.b32  	%r357, %r356, %r402;
	st.global.v2.u32 	[%rd2+8], {%r400, %r399};
	shl.b32 	%r358, %r345, 4;
	shl.b32 	%r359, %r357, 1;
	xor.b32  	%r360, %r359, %r358;
	xor.b32  	%r361, %r360, %r357;
	xor.b32  	%r362, %r361, %r345;
	st.global.v2.u32 	[%rd2+16], {%r345, %r362};
	add.s32 	%r363, %r2, 724874;
	st.global.v2.u32 	[%rd2], {%r363, %r401};
	add.s32 	%r364, %r362, %r363;
	cvt.rn.f32.u32 	%f4, %r364;
	fma.rn.f32 	%f5, %f4, 0f2F800000, 0f2F000000;
	mul.f32 	%f6, %f5, 0f41500000;
	cvt.rzi.s32.f32 	%r365, %f6;
	mul.hi.s32 	%r366, %r365, 1321528399;
	shr.u32 	%r367, %r366, 31;
	shr.s32 	%r368, %r366, 2;
	add.s32 	%r369, %r368, %r367;
	mul.lo.s32 	%r370, %r369, 13;
	sub.s32 	%r371, %r365, %r370;
	add.s32 	%r372, %r371, -6;
	cvta.to.global.u64 	%rd23, %rd9;
	add.s64 	%rd24, %rd23, %rd21;
	st.global.u32 	[%rd24], %r355;
	cvta.to.global.u64 	%rd25, %rd10;
	add.s64 	%rd26, %rd25, %rd21;
	st.global.u32 	[%rd26], %r372;
	add.s32 	%r373, %r355, %r338;
	add.s32 	%r374, %r372, %r336;
	setp.lt.s32 	%p26, %r373, 0;
	setp.ge.s32 	%p27, %r373, %r204;
	selp.b32 	%r375, %r338, %r373, %p27;
	selp.b32 	%r376, %r338, %r375, %p26;
	setp.lt.s32 	%p28, %r374, 0;
	setp.ge.s32 	%p29, %r374, %r204;
	selp.b32 	%r377, %r336, %r374, %p29;
	selp.b32 	%r378, %r336, %r377, %p28;
	mad.lo.s32 	%r379, %r378, %r204, %r376;
	st.global.u32 	[%rd22], %r379;
$L__BB0_44:
	ret;

}


// ===== COMPILED SASS (sm_100) =====

	.target	sm_100

	.elftype	@"ET_EXEC"


//--------------------- .note.nv.tkinfo           --------------------------
	.section	.note.nv.tkinfo,"",@"SHT_NOTE"
	.sectionflags	@"SHF_NOTE_NV_TKINFO"
	.tkinfo
        /*0018*/ 	.word	0x00000002
        /*0030*/ 	.string	""
        /*0030*/ 	.string	"ptxas"
        /*0030*/ 	.string	"Cuda compilation tools, release 13.0, V13.0.88"
        /*0030*/ 	.string	"Build cuda_13.0.r13.0/compiler.36424714_0"
        /*0030*/ 	.string	"-arch sm_100 -m 64 "



//--------------------- .note.nv.cuinfo           --------------------------
	.section	.note.nv.cuinfo,"",@"SHT_NOTE"
	.sectionflags	@"SHF_NOTE_NV_CUINFO"
        /*0018*/ 	.short	0x0002
        /*001a*/ 	.short	0x0064
        /*001c*/ 	.short	0x0082
	.zero		2


//--------------------- .nv.info                  --------------------------
	.section	.nv.info,"",@"SHT_CUDA_INFO"
	.align	4


	//----- nvinfo : EIATTR_REGCOUNT
	.align		4
        /*0000*/ 	.byte	0x04, 0x2f
        /*0002*/ 	.short	(.L_10 - .L_9)
	.align		4
.L_9:
        /*0004*/ 	.word	index@(_Z9moveSeedsPiS_S_iiiP17curandStateXORWOW)
        /*0008*/ 	.word	0x0000001f


	//----- nvinfo : EIATTR_FRAME_SIZE
	.align		4
.L_10:
        /*000c*/ 	.byte	0x04, 0x11
        /*000e*/ 	.short	(.L_12 - .L_11)
	.align		4
.L_11:
        /*0010*/ 	.word	index@(_Z9moveSeedsPiS_S_iiiP17curandStateXORWOW)
        /*0014*/ 	.word	0x00000000


	//----- nvinfo : EIATTR_MIN_STACK_SIZE
	.align		4
.L_12:
        /*0018*/ 	.byte	0x04, 0x12
        /*001a*/ 	.short	(.L_14 - .L_13)
	.align		4
.L_13:
        /*001c*/ 	.word	index@(_Z9moveSeedsPiS_S_iiiP17curandStateXORWOW)
        /*0020*/ 	.word	0x00000000
.L_14:


//--------------------- .nv.compat                --------------------------
	.section	.nv.compat,"",@"SHT_CUDA_COMPAT_INFO"
	.align	4
        /*0000*/ 	.byte	0x02, 0x09, 0x00, 0x00, 0x02, 0x02, 0x01, 0x00, 0x02, 0x05, 0x05, 0x00, 0x03, 0x07, 0x01, 0x01
        /*0010*/ 	.byte	0x02, 0x03, 0x00, 0x00, 0x02, 0x06, 0x01, 0x00, 0x04, 0x0b, 0x08, 0x00, 0x09, 0x00, 0x00, 0x00
        /*0020*/ 	.byte	0x00, 0x00, 0x00, 0x00


//--------------------- .nv.info._Z9moveSeedsPiS_S_iiiP17curandStateXORWOW --------------------------
	.section	.nv.info._Z9moveSeedsPiS_S_iiiP17curandStateXORWOW,"",@"SHT_CUDA_INFO"
	.sectionflags	@""
	.align	4


	//----- nvinfo : EIATTR_CUDA_API_VERSION
	.align		4
        /*0000*/ 	.byte	0x04, 0x37
        /*0002*/ 	.short	(.L_16 - .L_15)
.L_15:
        /*0004*/ 	.word	0x00000082


	//----- nvinfo : EIATTR_KPARAM_INFO
	.align		4
.L_16:
        /*0008*/ 	.byte	0x04, 0x17
        /*000a*/ 	.short	(.L_18 - .L_17)
.L_17:
        /*000c*/ 	.word	0x00000000
        /*0010*/ 	.short	0x0006
        /*0012*/ 	.short	0x0028
        /*0014*/ 	.byte	0x00, 0xf5, 0x21, 0x00


	//----- nvinfo : EIATTR_KPARAM_INFO
	.align		4
.L_18:
        /*0018*/ 	.byte	0x04, 0x17
        /*001a*/ 	.short	(.L_20 - .L_19)
.L_19:
        /*001c*/ 	.word	0x00000000
        /*0020*/ 	.short	0x0005
        /*0022*/ 	.short	0x0020
        /*0024*/ 	.byte	0x00, 0xf0, 0x11, 0x00


	//----- nvinfo : EIATTR_KPARAM_INFO
	.align		4
.L_20:
        /*0028*/ 	.byte	0x04, 0x17
        /*002a*/ 	.short	(.L_22 - .L_21)
.L_21:
        /*002c*/ 	.word	0x00000000
        /*0030*/ 	.short	0x0004
        /*0032*/ 	.short	0x001c
        /*0034*/ 	.byte	0x00, 0xf0, 0x11, 0x00


	//----- nvinfo : EIATTR_KPARAM_INFO
	.align		4
.L_22:
        /*0038*/ 	.byte	0x04, 0x17
        /*003a*/ 	.short	(.L_24 - .L_23)
.L_23:
        /*003c*/ 	.word	0x00000000
        /*0040*/ 	.short	0x0003
        /*0042*/ 	.short	0x0018
        /*0044*/ 	.byte	0x00, 0xf0, 0x11, 0x00


	//----- nvinfo : EIATTR_KPARAM_INFO
	.align		4
.L_24:
        /*0048*/ 	.byte	0x04, 0x17
        /*004a*/ 	.short	(.L_26 - .L_25)
.L_25:
        /*004c*/ 	.word	0x00000000
        /*0050*/ 	.short	0x0002
        /*0052*/ 	.short	0x0010
        /*0054*/ 	.byte	0x00, 0xf5, 0x21, 0x00


	//----- nvinfo : EIATTR_KPARAM_INFO
	.align		4
.L_26:
        /*0058*/ 	.byte	0x04, 0x17
        /*005a*/ 	.short	(.L_28 - .L_27)
.L_27:
        /*005c*/ 	.word	0x00000000
        /*0060*/ 	.short	0x0001
        /*0062*/ 	.short	0x0008
        /*0064*/ 	.byte	0x00, 0xf5, 0x21, 0x00


	//----- nvinfo : EIATTR_KPARAM_INFO
	.align		4
.L_28:
        /*0068*/ 	.byte	0x04, 0x17
        /*006a*/ 	.short	(.L_30 - .L_29)
.L_29:
        /*006c*/ 	.word	0x00000000
        /*0070*/ 	.short	0x0000
        /*0072*/ 	.short	0x0000
        /*0074*/ 	.byte	0x00, 0xf5, 0x21, 0x00


	//----- nvinfo : EIATTR_SPARSE_MMA_MASK
	.align		4
.L_30:
        /*0078*/ 	.byte	0x03, 0x50
        /*007a*/ 	.short	0x0000


	//----- nvinfo : EIATTR_MAXREG_COUNT
	.align		4
        /*007c*/ 	.byte	0x03, 0x1b
        /*007e*/ 	.short	0x00ff


	//----- nvinfo : EIATTR_MERCURY_ISA_VERSION
	.align		4
        /*0080*/ 	.byte	0x03, 0x5f
        /*0082*/ 	.short	0x0101


	//----- nvinfo : EIATTR_VRC_CTA_INIT_COUNT
	.align		4
        /*0084*/ 	.byte	0x02, 0x4a
	.zero		1
	.zero		1


	//----- nvinfo : EIATTR_EXIT_INSTR_OFFSETS
	.align		4
        /*0088*/ 	.byte	0x04, 0x1c
        /*008a*/ 	.short	(.L_32 - .L_31)


	//   ....[0]....
.L_31:
        /*008c*/ 	.word	0x00000070


	//   ....[1]....
        /*0090*/ 	.word	0x000014e0


	//----- nvinfo : EIATTR_CRS_STACK_SIZE
	.align		4
.L_32:
        /*0094*/ 	.byte	0x04, 0x1e
        /*0096*/ 	.short	(.L_34 - .L_33)
.L_33:
        /*0098*/ 	.word	0x00000000


	//----- nvinfo : EIATTR_CBANK_PARAM_SIZE
	.align		4
.L_34:
        /*009c*/ 	.byte	0x03, 0x19
        /*009e*/ 	.short	0x0030


	//----- nvinfo : EIATTR_PARAM_CBANK
	.align		4
        /*00a0*/ 	.byte	0x04, 0x0a
        /*00a2*/ 	.short	(.L_36 - .L_35)
	.align		4
.L_35:
        /*00a4*/ 	.word	index@(.nv.constant0._Z9moveSeedsPiS_S_iiiP17curandStateXORWOW)
        /*00a8*/ 	.short	0x0380
        /*00aa*/ 	.short	0x0030


	//----- nvinfo : EIATTR_SW_WAR
	.align		4
.L_36:
        /*00ac*/ 	.byte	0x04, 0x36
        /*00ae*/ 	.short	(.L_38 - .L_37)
.L_37:
        /*00b0*/ 	.word	0x00000008
.L_38:


//--------------------- .nv.callgraph             --------------------------
	.section	.nv.callgraph,"",@"SHT_CUDA_CALLGRAPH"
	.align	4
	.sectionentsize	8
	.align		4
        /*0000*/ 	.word	0x00000000
	.align		4
        /*0004*/ 	.word	0xffffffff
	.align		4
        /*0008*/ 	.word	0x00000000
	.align		4
        /*000c*/ 	.word	0xfffffffe
	.align		4
        /*0010*/ 	.word	0x00000000
	.align		4
        /*0014*/ 	.word	0xfffffffd
	.align		4
        /*0018*/ 	.word	0x00000000
	.align		4
        /*001c*/ 	.word	0xfffffffc


//--------------------- .nv.constant4             --------------------------
	.section	.nv.constant4,"a",@progbits
	.align	8
	.align		8
.nv.constant4:
        /*0000*/ 	.dword	precalc_xorwow_matrix
	.align		8
        /*0008*/ 	.dword	precalc_xorwow_offset_matrix
	.align		8
        /*0010*/ 	.dword	mrg32k3aM1
	.align		8
        /*0018*/ 	.dword	mrg32k3aM2
	.align		8
        /*0020*/ 	.dword	mrg32k3aM1SubSeq
	.align		8
        /*0028*/ 	.dword	mrg32k3aM2SubSeq
	.align		8
        /*0030*/ 	.dword	mrg32k3aM1Seq
	.align		8
        /*0038*/ 	.dword	mrg32k3aM2Seq


//--------------------- .nv.constant3             --------------------------
	.section	.nv.constant3,"a",@progbits
	.align	8
.nv.constant3:
	.type		__cr_lgamma_table,@object
	.size		__cr_lgamma_table,(.L_8 - __cr_lgamma_table)
__cr_lgamma_table:
        /*0000*/ 	.byte	0x00, 0x00, 0x00, 0x00, 0x00, 0x00, 0x00, 0x00, 0x00, 0x00, 0x00, 0x00, 0x00, 0x00, 0x00, 0x00
        /*0010*/ 	.byte	0xef, 0x39, 0xfa, 0xfe, 0x42, 0x2e, 0xe6, 0x3f, 0x02, 0x20, 0x2a, 0xfa, 0x0b, 0xab, 0xfc, 0x3f
        /*0020*/ 	.byte	0xf9, 0x2c, 0x92, 0x7c, 0xa7, 0x6c, 0x09, 0x40, 0xc9, 0x79, 0x44, 0x3c, 0x64, 0x26, 0x13, 0x40
        /*0030*/ 	.byte	0xca, 0x01, 0xcf, 0x3a, 0x27, 0x51, 0x1a, 0x40, 0x30, 0xcc, 0x2d, 0xf3, 0xe1, 0x0c, 0x21, 0x40
        /*0040*/ 	.byte	0x0d, 0xb7, 0xfc, 0x82, 0x8e, 0x35, 0x25, 0x40
.L_8:


//--------------------- .text._Z9moveSeedsPiS_S_iiiP17curandStateXORWOW --------------------------
	.section	.text._Z9moveSeedsPiS_S_iiiP17curandStateXORWOW,"ax",@progbits
	.align	128
        .global         _Z9moveSeedsPiS_S_iiiP17curandStateXORWOW
        .type           _Z9moveSeedsPiS_S_iiiP17curandStateXORWOW,@function
        .size           _Z9moveSeedsPiS_S_iiiP17curandStateXORWOW,(.L_x_9 - _Z9moveSeedsPiS_S_iiiP17curandStateXORWOW)
        .other          _Z9moveSeedsPiS_S_iiiP17curandStateXORWOW,@"STO_CUDA_ENTRY STV_DEFAULT"
_Z9moveSeedsPiS_S_iiiP17curandStateXORWOW:
.text._Z9moveSeedsPiS_S_iiiP17curandStateXORWOW:
[----:B------:R-:W-:Y:S01]  /*0000*/  LDC R1, c[0x0][0x37c] ;  /* 0x0000df00ff017b82 */ /* 0x000fe20000000800 */
[----:B------:R-:W0:Y:S01]  /*0010*/  S2R R14, SR_CTAID.X ;  /* 0x00000000000e7919 */ /* 0x000e220000002500 */
[----:B------:R-:W0:Y:S01]  /*0020*/  LDCU UR4, c[0x0][0x360] ;  /* 0x00006c00ff0477ac */ /* 0x000e220008000800 */
[----:B------:R-:W0:Y:S01]  /*0030*/  S2R R3, SR_TID.X ;  /* 0x0000000000037919 */ /* 0x000e220000002100 */
[----:B------:R-:W1:Y:S01]  /*0040*/  LDCU UR5, c[0x0][0x39c] ;  /* 0x00007380ff0577ac */ /* 0x000e620008000800 */
[----:B0-----:R-:W-:-:S05]  /*0050*/  IMAD R14, R14, UR4, R3 ;  /* 0x000000040e0e7c24 */ /* 0x001fca000f8e0203 */
[----:B-1----:R-:W-:-:S13]  /*0060*/  ISETP.GE.AND P0, PT, R14, UR5, PT ;  /* 0x000000050e007c0c */ /* 0x002fda000bf06270 */
[----:B------:R-:W-:Y:S05]  /*0070*/  @P0 EXIT ;  /* 0x000000000000094d */ /* 0x000fea0003800000 */
[----:B------:R-:W0:Y:S01]  /*0080*/  LDCU UR4, c[0x0][0x3a0] ;  /* 0x00007400ff0477ac */ /* 0x000e220008000800 */
[----:B------:R-:W1:Y:S01]  /*0090*/  LDC.64 R4, c[0x0][0x3a8] ;  /* 0x0000ea00ff047b82 */ /* 0x000e620000000a00 */
[----:B------:R-:W-:Y:S01]  /*00a0*/  IMAD.MOV.U32 R2, RZ, RZ, -0x266e14b1 ;  /* 0xd991eb4fff027424 */ /* 0x000fe200078e00ff */
[----:B------:R-:W-:Y:S01]  /*00b0*/  BSSY.RECONVERGENT B0, `(.L_x_0) ;  /* 0x00000e5000007945 */ /* 0x000fe20003800200 */
[----:B------:R-:W-:Y:S01]  /*00c0*/  SHF.R.S32.HI R10, RZ, 0x1f, R14 ;  /* 0x0000001fff0a7819 */ /* 0x000fe2000001140e */
[----:B0-----:R-:W-:Y:S01]  /*00d0*/  VIADD R0, R14, UR4 ;  /* 0x000000040e007c36 */ /* 0x001fe20008000000 */
[----:B------:R-:W0:Y:S04]  /*00e0*/  LDCU.64 UR4, c[0x0][0x358] ;  /* 0x00006b00ff0477ac */ /* 0x000e280008000a00 */
[----:B------:R-:W-:-:S02]  /*00f0*/  ISETP.GT.AND P0, PT, R0, -0x1, PT ;  /* 0xffffffff0000780c */ /* 0x000fc40003f04270 */
[----:B------:R-:W-:Y:S01]  /*0100*/  LOP3.LUT R0, R0, 0xaad26b49, RZ, 0x3c, !PT ;  /* 0xaad26b4900007812 */ /* 0x000fe200078e3cff */
[----:B-1----:R-:W-:Y:S01]  /*0110*/  IMAD.WIDE R4, R14, 0x30, R4 ;  /* 0x000000300e047825 */ /* 0x002fe200078e0204 */
[----:B------:R-:W-:Y:S02]  /*0120*/  SEL R2, R2, 0x8bf16996, P0 ;  /* 0x8bf1699602027807 */ /* 0x000fe40000000000 */
[----:B------:R-:W-:Y:S01]  /*0130*/  ISETP.NE.AND P0, PT, R14, RZ, PT ;  /* 0x000000ff0e00720c */ /* 0x000fe20003f05270 */
[----:B------:R-:W-:Y:S02]  /*0140*/  IMAD R3, R0, 0x4182bed5, RZ ;  /* 0x4182bed500037824 */ /* 0x000fe400078e02ff */
[C---:B------:R-:W-:Y:S02]  /*0150*/  VIADD R7, R2.reuse, 0x1f123bb5 ;  /* 0x1f123bb502077836 */ /* 0x040fe40000000000 */
[C---:B------:R-:W-:Y:S01]  /*0160*/  IMAD.IADD R0, R3.reuse, 0x1, R2 ;  /* 0x0000000103007824 */ /* 0x040fe200078e0202 */
[C---:B------:R-:W-:Y:S01]  /*0170*/  LOP3.LUT R6, R3.reuse, 0x159a55e5, RZ, 0x3c, !PT ;  /* 0x159a55e503067812 */ /* 0x040fe200078e3cff */
[C---:B------:R-:W-:Y:S01]  /*0180*/  VIADD R9, R3.reuse, 0x75bcd15 ;  /* 0x075bcd1503097836 */ /* 0x040fe20000000000 */
[----:B------:R-:W-:Y:S01]  /*0190*/  LOP3.LUT R2, R2, 0x5491333, RZ, 0x3c, !PT ;  /* 0x0549133302027812 */ /* 0x000fe200078e3cff */
[----:B------:R-:W-:-:S02]  /*01a0*/  VIADD R3, R3, 0x583f19 ;  /* 0x00583f1903037836 */ /* 0x000fc40000000000 */
[----:B------:R-:W-:Y:S01]  /*01b0*/  VIADD R8, R0, 0x64f0c9 ;  /* 0x0064f0c900087836 */ /* 0x000fe20000000000 */
[----:B0-----:R0:W-:Y:S04]  /*01c0*/  STG.E.64 desc[UR4][R4.64+0x8], R6 ;  /* 0x0000080604007986 */ /* 0x0011e8000c101b04 */
[----:B------:R0:W-:Y:S04]  /*01d0*/  STG.E.64 desc[UR4][R4.64+0x10], R2 ;  /* 0x0000100204007986 */ /* 0x0001e8000c101b04 */
[----:B------:R0:W-:Y:S01]  /*01e0*/  STG.E.64 desc[UR4][R4.64], R8 ;  /* 0x0000000804007986 */ /* 0x0001e2000c101b04 */
[----:B------:R-:W-:Y:S05]  /*01f0*/  @!P0 BRA `(.L_x_1) ;  /* 0x0000000c00408947 */ /* 0x000fea0003800000 */
[----:B0-----:R-:W-:Y:S02]  /*0200*/  IMAD.MOV.U32 R8, RZ, RZ, R10 ;  /* 0x000000ffff087224 */ /* 0x001fe400078e000a */
[----:B------:R-:W-:Y:S02]  /*0210*/  IMAD.MOV.U32 R15, RZ, RZ, RZ ;  /* 0x000000ffff0f7224 */ /* 0x000fe400078e00ff */
[----:B------:R-:W-:-:S07]  /*0220*/  IMAD.MOV.U32 R17, RZ, RZ, R14 ;  /* 0x000000ffff117224 */ /* 0x000fce00078e000e */
.L_x_7:
[----:B------:R-:W-:Y:S01]  /*0230*/  LOP3.LUT R16, R17, 0x3, RZ, 0xc0, !PT ;  /* 0x0000000311107812 */ /* 0x000fe200078ec0ff */
[----:B------:R-:W-:Y:S03]  /*0240*/  BSSY.RECONVERGENT B1, `(.L_x_2) ;  /* 0x00000c5000017945 */ /* 0x000fe60003800200 */
[----:B------:R-:W-:-:S04]  /*0250*/  ISETP.NE.U32.AND P0, PT, R16, RZ, PT ;  /* 0x000000ff1000720c */ /* 0x000fc80003f05070 */
[----:B------:R-:W-:-:S13]  /*0260*/  ISETP.NE.AND.EX P0, PT, RZ, RZ, PT, P0 ;  /* 0x000000ffff00720c */ /* 0x000fda0003f05300 */
[----:B0-----:R-:W-:Y:S05]  /*0270*/  @!P0 BRA `(.L_x_3) ;  /* 0x0000000c00048947 */ /* 0x001fea0003800000 */
[----:B------:R-:W0:Y:S01]  /*0280*/  LDC.64 R10, c[0x4][RZ] ;  /* 0x01000000ff0a7b82 */ /* 0x000e220000000a00 */
[----:B------:R-:W-:Y:S02]  /*0290*/  IMAD.MOV.U32 R19, RZ, RZ, RZ ;  /* 0x000000ffff137224 */ /* 0x000fe400078e00ff */
[----:B0-----:R-:W-:-:S07]  /*02a0*/  IMAD.WIDE.U32 R10, R15, 0xc80, R10 ;  /* 0x00000c800f0a7825 */ /* 0x001fce00078e000a */
.L_x_6:
[----:B------:R-:W-:Y:S01]  /*02b0*/  IMAD.MOV.U32 R21, RZ, RZ, RZ ;  /* 0x000000ffff157224 */ /* 0x000fe200078e00ff */
[----:B0-----:R-:W-:Y:S02]  /*02c0*/  CS2R R2, SRZ ;  /* 0x0000000000027805 */ /* 0x001fe4000001ff00 */
[----:B------:R-:W-:Y:S01]  /*02d0*/  CS2R R6, SRZ ;  /* 0x0000000000067805 */ /* 0x000fe2000001ff00 */
[----:B------:R-:W-:-:S07]  /*02e0*/  IMAD.MOV.U32 R9, RZ, RZ, RZ ;  /* 0x000000ffff097224 */ /* 0x000fce00078e00ff */
.L_x_5:
[----:B------:R-:W-:-:S05]  /*02f0*/  IMAD.WIDE.U32 R12, R21, 0x4, R4 ;  /* 0x00000004150c7825 */ /* 0x000fca00078e0004 */
[----:B------:R0:W5:Y:S01]  /*0300*/  LDG.E R18, desc[UR4][R12.64+0x4] ;  /* 0x000004040c127981 */ /* 0x000162000c1e1900 */
[----:B------:R-:W-:Y:S02]  /*0310*/  IMAD.SHL.U32 R20, R21, 0x20, RZ ;  /* 0x0000002015147824 */ /* 0x000fe400078e00ff */
[----:B------:R-:W-:-:S07]  /*0320*/  IMAD.MOV.U32 R23, RZ, RZ, RZ ;  /* 0x000000ffff177224 */ /* 0x000fce00078e00ff */
.L_x_4:
[----:B-----5:R-:W-:Y:S01]  /*0330*/  SHF.R.U32.HI R24, RZ, R23, R18 ;  /* 0x00000017ff187219 */ /* 0x020fe20000011612 */
[----:B0-----:R-:W-:-:S03]  /*0340*/  IMAD.IADD R12, R20, 0x1, R23 ;  /* 0x00000001140c7824 */ /* 0x001fc600078e0217 */
[----:B------:R-:W-:-:S04]  /*0350*/  LOP3.LUT R13, R24, 0x1, RZ, 0xc0, !PT ;  /* 0x00000001180d7812 */ /* 0x000fc800078ec0ff */
[----:B------:R-:W-:Y:S01]  /*0360*/  ISETP.NE.U32.AND P0, PT, R13, 0x1, PT ;  /* 0x000000010d00780c */ /* 0x000fe20003f05070 */
[----:B------:R-:W-:-:S03]  /*0370*/  IMAD R13, R12, 0x5, RZ ;  /* 0x000000050c0d7824 */ /* 0x000fc600078e02ff */
[----:B------:R-:W-:Y:S01]  /*0380*/  R2P PR, R24, 0x7e ;  /* 0x0000007e18007804 */ /* 0x000fe20000000000 */
[----:B------:R-:W-:-:S08]  /*0390*/  IMAD.WIDE.U32 R12, R13, 0x4, R10 ;  /* 0x000000040d0c7825 */ /* 0x000fd000078e000a */
[----:B------:R-:W2:Y:S04]  /*03a0*/  @!P0 LDG.E R26, desc[UR4][R12.64+0x10] ;  /* 0x000010040c1a8981 */ /* 0x000ea8000c1e1900 */
[----:B------:R-:W3:Y:S04]  /*03b0*/  @P1 LDG.E R28, desc[UR4][R12.64+0x24] ;  /* 0x000024040c1c1981 */ /* 0x000ee8000c1e1900 */
[----:B------:R-:W4:Y:S04]  /*03c0*/  @!P0 LDG.E R22, desc[UR4][R12.64] ;  /* 0x000000040c168981 */ /* 0x000f28000c1e1900 */
[----:B------:R-:W4:Y:S04]  /*03d0*/  @!P0 LDG.E R25, desc[UR4][R12.64+0x4] ;  /* 0x000004040c198981 */ /* 0x000f28000c1e1900 */
[----:B------:R-:W4:Y:S01]  /*03e0*/  @P1 LDG.E R27, desc[UR4][R12.64+0x20] ;  /* 0x000020040c1b1981 */ /* 0x000f22000c1e1900 */
[----:B--2---:R-:W-:-:S03]  /*03f0*/  @!P0 LOP3.LUT R3, R3, R26, RZ, 0x3c, !PT ;  /* 0x0000001a03038212 */ /* 0x004fc600078e3cff */
[----:B------:R-:W2:Y:S01]  /*0400*/  @P2 LDG.E R26, desc[UR4][R12.64+0x38] ;  /* 0x000038040c1a2981 */ /* 0x000ea2000c1e1900 */
[----:B---3--:R-:W-:-:S03]  /*0410*/  @P1 LOP3.LUT R3, R3, R28, RZ, 0x3c, !PT ;  /* 0x0000001c03031212 */ /* 0x008fc600078e3cff */
[----:B------:R-:W3:Y:S01]  /*0420*/  @P3 LDG.E R28, desc[UR4][R12.64+0x4c] ;  /* 0x00004c040c1c3981 */ /* 0x000ee2000c1e1900 */
[----:B----4-:R-:W-:-:S03]  /*0430*/  @!P0 LOP3.LUT R9, R9, R22, RZ, 0x3c, !PT ;  /* 0x0000001609098212 */ /* 0x010fc600078e3cff */
[----:B------:R-:W4:Y:S01]  /*0440*/  @!P0 LDG.E R22, desc[UR4][R12.64+0x8] ;  /* 0x000008040c168981 */ /* 0x000f22000c1e1900 */
[----:B------:R-:W-:-:S03]  /*0450*/  @!P0 LOP3.LUT R6, R6, R25, RZ, 0x3c, !PT ;  /* 0x0000001906068212 */ /* 0x000fc600078e3cff */
[----:B------:R-:W4:Y:S01]  /*0460*/  @P4 LDG.E R25, desc[UR4][R12.64+0x60] ;  /* 0x000060040c194981 */ /* 0x000f22000c1e1900 */
[----:B--2---:R-:W-:-:S03]  /*0470*/  @P2 LOP3.LUT R3, R3, R26, RZ, 0x3c, !PT ;  /* 0x0000001a03032212 */ /* 0x004fc600078e3cff */
[----:B------:R-:W2:Y:S01]  /*0480*/  @P5 LDG.E R26, desc[UR4][R12.64+0x74] ;  /* 0x000074040c1a5981 */ /* 0x000ea2000c1e1900 */
[----:B---3--:R-:W-:-:S03]  /*0490*/  @P3 LOP3.LUT R3, R3, R28, RZ, 0x3c, !PT ;  /* 0x0000001c03033212 */ /* 0x008fc600078e3cff */
[----:B------:R-:W3:Y:S01]  /*04a0*/  @P6 LDG.E R28, desc[UR4][R12.64+0x88] ;  /* 0x000088040c1c6981 */ /* 0x000ee2000c1e1900 */
[----:B----4-:R-:W-:-:S03]  /*04b0*/  @!P0 LOP3.LUT R7, R7, R22, RZ, 0x3c, !PT ;  /* 0x0000001607078212 */ /* 0x010fc600078e3cff */
[----:B------:R-:W4:Y:S01]  /*04c0*/  @P1 LDG.E R22, desc[UR4][R12.64+0x14] ;  /* 0x000014040c161981 */ /* 0x000f22000c1e1900 */
[----:B------:R-:W-:-:S03]  /*04d0*/  @P4 LOP3.LUT R3, R3, R25, RZ, 0x3c, !PT ;  /* 0x0000001903034212 */ /* 0x000fc600078e3cff */
[----:B------:R-:W3:Y:S01]  /*04e0*/  @!P0 LDG.E R25, desc[UR4][R12.64+0xc] ;  /* 0x00000c040c198981 */ /* 0x000ee2000c1e1900 */
[----:B--2---:R-:W-:-:S03]  /*04f0*/  @P5 LOP3.LUT R3, R3, R26, RZ, 0x3c, !PT ;  /* 0x0000001a03035212 */ /* 0x004fc600078e3cff */
[----:B------:R-:W2:Y:S01]  /*0500*/  @P2 LDG.E R26, desc[UR4][R12.64+0x28] ;  /* 0x000028040c1a2981 */ /* 0x000ea2000c1e1900 */
[----:B----4-:R-:W-:-:S03]  /*0510*/  @P1 LOP3.LUT R9, R9, R22, RZ, 0x3c, !PT ;  /* 0x0000001609091212 */ /* 0x010fc600078e3cff */
[----:B------:R-:W4:Y:S01]  /*0520*/  @P1 LDG.E R22, desc[UR4][R12.64+0x1c] ;  /* 0x00001c040c161981 */ /* 0x000f22000c1e1900 */
[----:B---3--:R-:W-:-:S03]  /*0530*/  @!P0 LOP3.LUT R2, R2, R25, RZ, 0x3c, !PT ;  /* 0x0000001902028212 */ /* 0x008fc600078e3cff */
[----:B------:R-:W3:Y:S01]  /*0540*/  @P1 LDG.E R25, desc[UR4][R12.64+0x18] ;  /* 0x000018040c191981 */ /* 0x000ee2000c1e1900 */
[----:B------:R-:W-:-:S03]  /*0550*/  @P1 LOP3.LUT R2, R2, R27, RZ, 0x3c, !PT ;  /* 0x0000001b02021212 */ /* 0x000fc600078e3cff */
[----:B------:R-:W3:Y:S01]  /*0560*/  @P2 LDG.E R27, desc[UR4][R12.64+0x34] ;  /* 0x000034040c1b2981 */ /* 0x000ee2000c1e1900 */
[----:B--2---:R-:W-:-:S03]  /*0570*/  @P2 LOP3.LUT R9, R9, R26, RZ, 0x3c, !PT ;  /* 0x0000001a09092212 */ /* 0x004fc600078e3cff */
[----:B------:R-:W2:Y:S01]  /*0580*/  @P3 LDG.E R26, desc[UR4][R12.64+0x3c] ;  /* 0x00003c040c1a3981 */ /* 0x000ea2000c1e1900 */
[----:B----4-:R-:W-:-:S03]  /*0590*/  @P1 LOP3.LUT R7, R7, R22, RZ, 0x3c, !PT ;  /* 0x0000001607071212 */ /* 0x010fc600078e3cff */
[----:B------:R-:W4:Y:S01]  /*05a0*/  @P2 LDG.E R22, desc[UR4][R12.64+0x30] ;  /* 0x000030040c162981 */ /* 0x000f22000c1e1900 */
[----:B---3--:R-:W-:-:S03]  /*05b0*/  @P1 LOP3.LUT R6, R6, R25, RZ, 0x3c, !PT ;  /* 0x0000001906061212 */ /* 0x008fc600078e3cff */
        /* <DEDUP_REMOVED lines=25> */
[----:B------:R-:W-:Y:S02]  /*0750*/  LOP3.LUT P0, RZ, R24, 0x80, RZ, 0xc0, !PT ;  /* 0x0000008018ff7812 */ /* 0x000fe4000780c0ff */
[----:B------:R-:W-:Y:S02]  /*0760*/  @P5 LOP3.LUT R2, R2, R27, RZ, 0x3c, !PT ;  /* 0x0000001b02025212 */ /* 0x000fe400078e3cff */
[----:B------:R-:W3:Y:S01]  /*0770*/  @P6 LDG.E R27, desc[UR4][R12.64+0x84] ;  /* 0x000084040c1b6981 */ /* 0x000ee2000c1e1900 */
[----:B--2---:R-:W-:-:S08]  /*0780*/  @P6 LOP3.LUT R9, R9, R26, RZ, 0x3c, !PT ;  /* 0x0000001a09096212 */ /* 0x004fd000078e3cff */
        /* <DEDUP_REMOVED lines=13> */
[----:B------:R-:W-:Y:S02]  /*0860*/  @P6 LOP3.LUT R3, R3, R28, RZ, 0x3c, !PT ;  /* 0x0000001c03036212 */ /* 0x000fe400078e3cff */
[----:B------:R-:W-:Y:S02]  /*0870*/  @P0 LOP3.LUT R2, R2, R27, RZ, 0x3c, !PT ;  /* 0x0000001b02020212 */ /* 0x000fe400078e3cff */
[----:B--2---:R-:W-:Y:S02]  /*0880*/  @P0 LOP3.LUT R3, R3, R26, RZ, 0x3c, !PT ;  /* 0x0000001a03030212 */ /* 0x004fe400078e3cff */
[----:B----4-:R-:W-:Y:S02]  /*0890*/  @P0 LOP3.LUT R7, R7, R22, RZ, 0x3c, !PT ;  /* 0x0000001607070212 */ /* 0x010fe400078e3cff */
[----:B---3--:R-:W-:Y:S02]  /*08a0*/  @P0 LOP3.LUT R6, R6, R25, RZ, 0x3c, !PT ;  /* 0x0000001906060212 */ /* 0x008fe400078e3cff */
[----:B------:R-:W-:-:S13]  /*08b0*/  R2P PR, R24.B1, 0x7f ;  /* 0x0000007f18007804 */ /* 0x000fda0000001000 */
[----:B------:R-:W2:Y:S04]  /*08c0*/  @P0 LDG.E R22, desc[UR4][R12.64+0xa0] ;  /* 0x0000a0040c160981 */ /* 0x000ea8000c1e1900 */
[----:B------:R-:W3:Y:S04]  /*08d0*/  @P0 LDG.E R25, desc[UR4][R12.64+0xa4] ;  /* 0x0000a4040c190981 */ /* 0x000ee8000c1e1900 */
[----:B------:R-:W4:Y:S04]  /*08e0*/  @P0 LDG.E R26, desc[UR4][R12.64+0xa8] ;  /* 0x0000a8040c1a0981 */ /* 0x000f28000c1e1900 */
[----:B------:R-:W4:Y:S01]  /*08f0*/  @P1 LDG.E R27, desc[UR4][R12.64+0xb8] ;  /* 0x0000b8040c1b1981 */ /* 0x000f22000c1e1900 */
[----:B--2---:R-:W-:-:S03]  /*0900*/  @P0 LOP3.LUT R9, R9, R22, RZ, 0x3c, !PT ;  /* 0x0000001609090212 */ /* 0x004fc600078e3cff */
[----:B------:R-:W2:Y:S01]  /*0910*/  @P0 LDG.E R22, desc[UR4][R12.64+0xb0] ;  /* 0x0000b0040c160981 */ /* 0x000ea2000c1e1900 */
[----:B---3--:R-:W-:-:S03]  /*0920*/  @P0 LOP3.LUT R6, R6, R25, RZ, 0x3c, !PT ;  /* 0x0000001906060212 */ /* 0x008fc600078e3cff */
[----:B------:R-:W3:Y:S01]  /*0930*/  @P0 LDG.E R25, desc[UR4][R12.64+0xac] ;  /* 0x0000ac040c190981 */ /* 0x000ee2000c1e1900 */
[----:B----4-:R-:W-:-:S03]  /*0940*/  @P0 LOP3.LUT R7, R7, R26, RZ, 0x3c, !PT ;  /* 0x0000001a07070212 */ /* 0x010fc600078e3cff */
[----:B------:R-:W4:Y:S01]  /*0950*/  @P1 LDG.E R26, desc[UR4][R12.64+0xb4] ;  /* 0x0000b4040c1a1981 */ /* 0x000f22000c1e1900 */
[----:B--2---:R-:W-:-:S03]  /*0960*/  @P0 LOP3.LUT R3, R3, R22, RZ, 0x3c, !PT ;  /* 0x0000001603030212 */ /* 0x004fc600078e3cff */
[----:B------:R-:W2:Y:S01]  /*0970*/  @P1 LDG.E R22, desc[UR4][R12.64+0xbc] ;  /* 0x0000bc040c161981 */ /* 0x000ea2000c1e1900 */
[----:B---3--:R-:W-:Y:S02]  /*0980*/  @P0 LOP3.LUT R2, R2, R25, RZ, 0x3c, !PT ;  /* 0x0000001902020212 */ /* 0x008fe400078e3cff */
[----:B------:R-:W-:Y:S01]  /*0990*/  LOP3.LUT P0, RZ, R24, 0x8000, RZ, 0xc0, !PT ;  /* 0x0000800018ff7812 */ /* 0x000fe2000780c0ff */
[----:B------:R-:W3:Y:S04]  /*09a0*/  @P1 LDG.E R25, desc[UR4][R12.64+0xc0] ;  /* 0x0000c0040c191981 */ /* 0x000ee8000c1e1900 */
[----:B------:R-:W4:Y:S01]  /*09b0*/  @P1 LDG.E R24, desc[UR4][R12.64+0xc4] ;  /* 0x0000c4040c181981 */ /* 0x000f22000c1e1900 */
[----:B--2---:R-:W-:-:S03]  /*09c0*/  @P1 LOP3.LUT R7, R7, R22, RZ, 0x3c, !PT ;  /* 0x0000001607071212 */ /* 0x004fc600078e3cff */
[----:B------:R-:W2:Y:S01]  /*09d0*/  @P2 LDG.E R22, desc[UR4][R12.64+0xd0] ;  /* 0x0000d0040c162981 */ /* 0x000ea2000c1e1900 */
[----:B---3--:R-:W-:-:S03]  /*09e0*/  @P1 LOP3.LUT R2, R2, R25, RZ, 0x3c, !PT ;  /* 0x0000001902021212 */ /* 0x008fc600078e3cff */
[----:B------:R-:W3:Y:S01]  /*09f0*/  @P2 LDG.E R25, desc[UR4][R12.64+0xcc] ;  /* 0x0000cc040c192981 */ /* 0x000ee2000c1e1900 */
[----:B----4-:R-:W-:-:S03]  /*0a00*/  @P1 LOP3.LUT R3, R3, R24, RZ, 0x3c, !PT ;  /* 0x0000001803031212 */ /* 0x010fc600078e3cff */
[----:B------:R-:W4:Y:S01]  /*0a10*/  @P2 LDG.E R24, desc[UR4][R12.64+0xd8] ;  /* 0x0000d8040c182981 */ /* 0x000f22000c1e1900 */
[----:B------:R-:W-:Y:S02]  /*0a20*/  @P1 LOP3.LUT R9, R9, R26, RZ, 0x3c, !PT ;  /* 0x0000001a09091212 */ /* 0x000fe400078e3cff */
[----:B------:R-:W-:Y:S01]  /*0a30*/  @P1 LOP3.LUT R6, R6, R27, RZ, 0x3c, !PT ;  /* 0x0000001b06061212 */ /* 0x000fe200078e3cff */
        /* <DEDUP_REMOVED lines=8> */
[----:B------:R-:W-:-:S03]  /*0ac0*/  @P2 LOP3.LUT R9, R9, R26, RZ, 0x3c, !PT ;  /* 0x0000001a09092212 */ /* 0x000fc600078e3cff */
        /* <DEDUP_REMOVED lines=35> */
[----:B------:R-:W-:-:S03]  /*0d00*/  @P6 LOP3.LUT R2, R2, R27, RZ, 0x3c, !PT ;  /* 0x0000001b02026212 */ /* 0x000fc600078e3cff */
[----:B------:R-:W4:Y:S01]  /*0d10*/  @P0 LDG.E R27, desc[UR4][R12.64+0x138] ;  /* 0x000138040c1b0981 */ /* 0x000f22000c1e1900 */
[----:B------:R-:W-:Y:S01]  /*0d20*/  VIADD R23, R23, 0x10 ;  /* 0x0000001017177836 */ /* 0x000fe20000000000 */
[----:B--2---:R-:W-:Y:S02]  /*0d30*/  @P6 LOP3.LUT R7, R7, R22, RZ, 0x3c, !PT ;  /* 0x0000001607076212 */ /* 0x004fe400078e3cff */
[----:B------:R-:W2:Y:S01]  /*0d40*/  @P0 LDG.E R22, desc[UR4][R12.64+0x12c] ;  /* 0x00012c040c160981 */ /* 0x000ea2000c1e1900 */
[----:B---3--:R-:W-:-:S03]  /*0d50*/  @P6 LOP3.LUT R6, R6, R25, RZ, 0x3c, !PT ;  /* 0x0000001906066212 */ /* 0x008fc600078e3cff */
[----:B------:R-:W3:Y:S01]  /*0d60*/  @P0 LDG.E R25, desc[UR4][R12.64+0x130] ;  /* 0x000130040c190981 */ /* 0x000ee2000c1e1900 */
[----:B----4-:R-:W-:-:S03]  /*0d70*/  @P6 LOP3.LUT R3, R3, R24, RZ, 0x3c, !PT ;  /* 0x0000001803036212 */ /* 0x010fc600078e3cff */
[----:B------:R-:W4:Y:S01]  /*0d80*/  @P0 LDG.E R24, desc[UR4][R12.64+0x134] ;  /* 0x000134040c180981 */ /* 0x000f22000c1e1900 */
[----:B------:R-:W-:Y:S02]  /*0d90*/  ISETP.NE.AND P1, PT, R23, 0x20, PT ;  /* 0x000000201700780c */ /* 0x000fe40003f25270 */
[----:B------:R-:W-:Y:S02]  /*0da0*/  @P0 LOP3.LUT R3, R3, R26, RZ, 0x3c, !PT ;  /* 0x0000001a03030212 */ /* 0x000fe400078e3cff */
[----:B------:R-:W-:Y:S02]  /*0db0*/  @P0 LOP3.LUT R2, R2, R27, RZ, 0x3c, !PT ;  /* 0x0000001b02020212 */ /* 0x000fe400078e3cff */
[----:B--2---:R-:W-:Y:S02]  /*0dc0*/  @P0 LOP3.LUT R9, R9, R22, RZ, 0x3c, !PT ;  /* 0x0000001609090212 */ /* 0x004fe400078e3cff */
[----:B---3--:R-:W-:Y:S02]  /*0dd0*/  @P0 LOP3.LUT R6, R6, R25, RZ, 0x3c, !PT ;  /* 0x0000001906060212 */ /* 0x008fe400078e3cff */
[----:B----4-:R-:W-:-:S03]  /*0de0*/  @P0 LOP3.LUT R7, R7, R24, RZ, 0x3c, !PT ;  /* 0x0000001807070212 */ /* 0x010fc600078e3cff */
[----:B------:R-:W-:Y:S05]  /*0df0*/  @P1 BRA `(.L_x_4) ;  /* 0xfffffff4004c1947 */ /* 0x000fea000383ffff */
[----:B------:R-:W-:-:S05]  /*0e00*/  VIADD R21, R21, 0x1 ;  /* 0x0000000115157836 */ /* 0x000fca0000000000 */
[----:B------:R-:W-:-:S13]  /*0e10*/  ISETP.NE.AND P0, PT, R21, 0x5, PT ;  /* 0x000000051500780c */ /* 0x000fda0003f05270 */
[----:B------:R-:W-:Y:S05]  /*0e20*/  @P0 BRA `(.L_x_5) ;  /* 0xfffffff400300947 */ /* 0x000fea000383ffff */
[----:B------:R0:W-:Y:S01]  /*0e30*/  STG.E desc[UR4][R4.64+0x4], R9 ;  /* 0x0000040904007986 */ /* 0x0001e2000c101904 */
[----:B------:R-:W-:-:S03]  /*0e40*/  VIADD R19, R19, 0x1 ;  /* 0x0000000113137836 */ /* 0x000fc60000000000 */
[----:B------:R0:W-:Y:S02]  /*0e50*/  STG.E.64 desc[UR4][R4.64+0x8], R6 ;  /* 0x0000080604007986 */ /* 0x0001e4000c101b04 */
[----:B------:R-:W-:Y:S02]  /*0e60*/  ISETP.GE.U32.AND P0, PT, R19, R16, PT ;  /* 0x000000101300720c */ /* 0x000fe40003f06070 */
[----:B------:R0:W-:Y:S11]  /*0e70*/  STG.E.64 desc[UR4][R4.64+0x10], R2 ;  /* 0x0000100204007986 */ /* 0x0001f6000c101b04 */
[----:B------:R-:W-:Y:S05]  /*0e80*/  @!P0 BRA `(.L_x_6) ;  /* 0xfffffff400088947 */ /* 0x000fea000383ffff */
.L_x_3:
[----:B------:R-:W-:Y:S05]  /*0e90*/  BSYNC.RECONVERGENT B1 ;  /* 0x0000000000017941 */ /* 0x000fea0003800200 */
.L_x_2:
[----:B------:R-:W-:Y:S01]  /*0ea0*/  ISETP.GT.U32.AND P0, PT, R17, 0x3, PT ;  /* 0x000000031100780c */ /* 0x000fe20003f04070 */
[----:B------:R-:W-:Y:S01]  /*0eb0*/  VIADD R15, R15, 0x1 ;  /* 0x000000010f0f7836 */ /* 0x000fe20000000000 */
[--C-:B------:R-:W-:Y:S02]  /*0ec0*/  SHF.R.U64 R17, R17, 0x2, R8.reuse ;  /* 0x0000000211117819 */ /* 0x100fe40000001208 */
[----:B------:R-:W-:Y:S02]  /*0ed0*/  ISETP.GT.U32.AND.EX P0, PT, R8, RZ, PT, P0 ;  /* 0x000000ff0800720c */ /* 0x000fe40003f04100 */
[----:B------:R-:W-:-:S11]  /*0ee0*/  SHF.R.U32.HI R8, RZ, 0x2, R8 ;  /* 0x00000002ff087819 */ /* 0x000fd60000011608 */
[----:B------:R-:W-:Y:S05]  /*0ef0*/  @P0 BRA `(.L_x_7) ;  /* 0xfffffff000cc0947 */ /* 0x000fea000383ffff */
.L_x_1:
[----:B------:R-:W-:Y:S05]  /*0f00*/  BSYNC.RECONVERGENT B0 ;  /* 0x0000000000007941 */ /* 0x000fea0003800200 */
.L_x_0:
[----:B------:R-:W1:Y:S01]  /*0f10*/  LDCU.64 UR6, c[0x0][0x380] ;  /* 0x00007000ff0677ac */ /* 0x000e620008000a00 */
[C---:B------:R-:W-:Y:S01]  /*0f20*/  IMAD.SHL.U32 R13, R14.reuse, 0x4, RZ ;  /* 0x000000040e0d7824 */ /* 0x040fe200078e00ff */
[----:B------:R-:W-:Y:S01]  /*0f30*/  SHF.R.S32.HI R11, RZ, 0x1f, R14 ;  /* 0x0000001fff0b7819 */ /* 0x000fe2000001140e */
[----:B------:R-:W-:Y:S01]  /*0f40*/  STG.E.64 desc[UR4][R4.64+0x18], RZ ;  /* 0x000018ff04007986 */ /* 0x000fe2000c101b04 */
[----:B------:R-:W2:Y:S03]  /*0f50*/  LDC R12, c[0x0][0x398] ;  /* 0x0000e600ff0c7b82 */ /* 0x000ea60000000800 */
[----:B------:R-:W-:Y:S01]  /*0f60*/  STG.E desc[UR4][R4.64+0x20], RZ ;  /* 0x000020ff04007986 */ /* 0x000fe2000c101904 */
[----:B------:R-:W-:Y:S01]  /*0f70*/  SHF.L.U64.HI R14, R14, 0x2, R11 ;  /* 0x000000020e0e7819 */ /* 0x000fe2000001020b */
[----:B------:R-:W3:Y:S02]  /*0f80*/  LDCU.64 UR8, c[0x0][0x390] ;  /* 0x00007200ff0877ac */ /* 0x000ee40008000a00 */
[----:B------:R-:W-:Y:S01]  /*0f90*/  STG.E.64 desc[UR4][R4.64+0x28], RZ ;  /* 0x000028ff04007986 */ /* 0x000fe2000c101b04 */
[----:B-1----:R-:W-:-:S04]  /*0fa0*/  IADD3 R10, P0, PT, R13, UR6, RZ ;  /* 0x000000060d0a7c10 */ /* 0x002fc8000ff1e0ff */
[----:B------:R-:W-:Y:S01]  /*0fb0*/  IADD3.X R11, PT, PT, R14, UR7, RZ, P0, !PT ;  /* 0x000000070e0b7c10 */ /* 0x000fe200087fe4ff */
[----:B------:R-:W1:Y:S04]  /*0fc0*/  LDCU.64 UR6, c[0x0][0x388] ;  /* 0x00007100ff0677ac */ /* 0x000e680008000a00 */
[----:B------:R-:W4:Y:S01]  /*0fd0*/  LDG.E R15, desc[UR4][R10.64] ;  /* 0x000000040a0f7981 */ /* 0x000f22000c1e1900 */
[----:B--2---:R-:W-:Y:S02]  /*0fe0*/  IABS R18, R12 ;  /* 0x0000000c00127213 */ /* 0x004fe40000000000 */
[----:B------:R-:W-:Y:S01]  /*0ff0*/  SHF.R.U32.HI R20, RZ, 0x2, R9 ;  /* 0x00000002ff147819 */ /* 0x000fe20000011609 */
[----:B------:R-:W-:Y:S01]  /*1000*/  STG.E.64 desc[UR4][R4.64+0x8], R2 ;  /* 0x0000080204007986 */ /* 0x000fe2000c101b04 */
[----:B0-----:R-:W0:Y:S01]  /*1010*/  I2F.RP R8, R18 ;  /* 0x0000001200087306 */ /* 0x001e220000209400 */
[----:B------:R-:W-:-:S02]  /*1020*/  SHF.R.U32.HI R21, RZ, 0x2, R6 ;  /* 0x00000002ff157819 */ /* 0x000fc40000011606 */
[----:B------:R-:W-:Y:S01]  /*1030*/  LOP3.LUT R20, R20, R9, RZ, 0x3c, !PT ;  /* 0x0000000914147212 */ /* 0x000fe200078e3cff */
[----:B------:R-:W-:Y:S01]  /*1040*/  IMAD.SHL.U32 R9, R3, 0x10, RZ ;  /* 0x0000001003097824 */ /* 0x000fe200078e00ff */
[----:B------:R-:W-:-:S03]  /*1050*/  LOP3.LUT R21, R21, R6, RZ, 0x3c, !PT ;  /* 0x0000000615157212 */ /* 0x000fc600078e3cff */
[----:B------:R-:W-:-:S05]  /*1060*/  IMAD.SHL.U32 R19, R20, 0x2, RZ ;  /* 0x0000000214137824 */ /* 0x000fca00078e00ff */
[----:B------:R-:W-:Y:S01]  /*1070*/  LOP3.LUT R20, R20, R19, R9, 0x96, !PT ;  /* 0x0000001314147212 */ /* 0x000fe200078e9609 */
[----:B0-----:R-:W0:Y:S02]  /*1080*/  MUFU.RCP R8, R8 ;  /* 0x0000000800087308 */ /* 0x001e240000001000 */
[----:B0-----:R-:W-:Y:S01]  /*1090*/  VIADD R16, R8, 0xffffffe ;  /* 0x0ffffffe08107836 */ /* 0x001fe20000000000 */
[----:B------:R-:W-:-:S05]  /*10a0*/  LOP3.LUT R8, R20, R3, RZ, 0x3c, !PT ;  /* 0x0000000314087212 */ /* 0x000fca00078e3cff */
[----:B------:R0:W2:Y:S01]  /*10b0*/  F2I.FTZ.U32.TRUNC.NTZ R17, R16 ;  /* 0x0000001000117305 */ /* 0x0000a2000021f000 */
[----:B------:R-:W-:Y:S02]  /*10c0*/  IMAD.SHL.U32 R6, R8, 0x10, RZ ;  /* 0x0000001008067824 */ /* 0x000fe400078e00ff */
[----:B0-----:R-:W-:Y:S02]  /*10d0*/  IMAD.MOV.U32 R16, RZ, RZ, RZ ;  /* 0x000000ffff107224 */ /* 0x001fe400078e00ff */
[----:B--2---:R-:W-:-:S04]  /*10e0*/  IMAD.MOV R23, RZ, RZ, -R17 ;  /* 0x000000ffff177224 */ /* 0x004fc800078e0a11 */
[----:B------:R-:W-:Y:S02]  /*10f0*/  IMAD R9, R23, R18, RZ ;  /* 0x0000001217097224 */ /* 0x000fe400078e02ff */
[----:B------:R-:W-:Y:S02]  /*1100*/  VIADD R23, R0, 0x64f0c9 ;  /* 0x0064f0c900177836 */ /* 0x000fe40000000000 */
[----:B------:R-:W-:-:S04]  /*1110*/  IMAD.HI.U32 R16, R17, R9, R16 ;  /* 0x0000000911107227 */ /* 0x000fc800078e0010 */
[----:B------:R-:W-:-:S05]  /*1120*/  IMAD.SHL.U32 R9, R21, 0x2, RZ ;  /* 0x0000000215097824 */ /* 0x000fca00078e00ff */
[----:B------:R-:W-:Y:S01]  /*1130*/  LOP3.LUT R9, R21, R9, R6, 0x96, !PT ;  /* 0x0000000915097212 */ /* 0x000fe200078e9606 */
[----:B------:R-:W-:Y:S01]  /*1140*/  VIADD R6, R0, 0x700053 ;  /* 0x0070005300067836 */ /* 0x000fe20000000000 */
[----:B------:R-:W-:Y:S01]  /*1150*/  IADD3 R0, PT, PT, R23, 0x587c5, R8 ;  /* 0x000587c517007810 */ /* 0x000fe20007ffe008 */
[----:B------:R-:W-:Y:S01]  /*1160*/  IMAD.MOV.U32 R21, RZ, RZ, 0x2f800000 ;  /* 0x2f800000ff157424 */ /* 0x000fe200078e00ff */
[----:B------:R-:W-:Y:S02]  /*1170*/  LOP3.LUT R9, R9, R8, RZ, 0x3c, !PT ;  /* 0x0000000809097212 */ /* 0x000fe400078e3cff */
[----:B------:R-:W-:Y:S01]  /*1180*/  I2FP.F32.U32 R0, R0 ;  /* 0x0000000000007245 */ /* 0x000fe20000201000 */
[----:B------:R-:W-:Y:S04]  /*1190*/  STG.E.64 desc[UR4][R4.64], R6 ;  /* 0x0000000604007986 */ /* 0x000fe8000c101b04 */
[----:B------:R-:W-:Y:S01]  /*11a0*/  STG.E.64 desc[UR4][R4.64+0x10], R8 ;  /* 0x0000100804007986 */ /* 0x000fe2000c101b04 */
[----:B----4-:R-:W-:-:S05]  /*11b0*/  IABS R19, R15 ;  /* 0x0000000f00137213 */ /* 0x010fca0000000000 */
[----:B------:R-:W-:Y:S02]  /*11c0*/  IMAD.MOV.U32 R17, RZ, RZ, R19 ;  /* 0x000000ffff117224 */ /* 0x000fe400078e0013 */
[----:B------:R-:W-:Y:S02]  /*11d0*/  IMAD.IADD R19, R9, 0x1, R6 ;  /* 0x0000000109137824 */ /* 0x000fe400078e0206 */
[----:B------:R-:W-:-:S03]  /*11e0*/  IMAD.HI.U32 R16, R16, R17, RZ ;  /* 0x0000001110107227 */ /* 0x000fc600078e00ff */
[----:B------:R-:W-:Y:S01]  /*11f0*/  I2FP.F32.U32 R19, R19 ;  /* 0x0000001300137245 */ /* 0x000fe20000201000 */
[----:B------:R-:W-:-:S04]  /*1200*/  IMAD.MOV R20, RZ, RZ, -R16 ;  /* 0x000000ffff147224 */ /* 0x000fc800078e0a10 */
[----:B------:R-:W-:Y:S02]  /*1210*/  IMAD R17, R18, R20, R17 ;  /* 0x0000001412117224 */ /* 0x000fe400078e0211 */
[----:B------:R-:W-:-:S03]  /*1220*/  FFMA R19, R19, R21, 1.1641532182693481445e-10 ;  /* 0x2f00000013137423 */ /* 0x000fc60000000015 */
[----:B------:R-:W-:Y:S01]  /*1230*/  ISETP.GT.U32.AND P1, PT, R18, R17, PT ;  /* 0x000000111200720c */ /* 0x000fe20003f24070 */
[----:B------:R-:W-:Y:S01]  /*1240*/  FMUL R20, R19, 13 ;  /* 0x4150000013147820 */ /* 0x000fe20000400000 */
[----:B------:R-:W-:-:S03]  /*1250*/  FFMA R19, R0, R21, 1.1641532182693481445e-10 ;  /* 0x2f00000000137423 */ /* 0x000fc60000000015 */
[----:B------:R-:W0:Y:S01]  /*1260*/  F2I.TRUNC.NTZ R0, R20 ;  /* 0x0000001400007305 */ /* 0x000e22000020f100 */
[----:B------:R-:W-:-:S07]  /*1270*/  FMUL R19, R19, 13 ;  /* 0x4150000013137820 */ /* 0x000fce0000400000 */
[----:B------:R-:W-:Y:S01]  /*1280*/  @!P1 IMAD.IADD R17, R17, 0x1, -R18 ;  /* 0x0000000111119824 */ /* 0x000fe200078e0a12 */
[----:B------:R-:W2:Y:S01]  /*1290*/  F2I.TRUNC.NTZ R19, R19 ;  /* 0x0000001300137305 */ /* 0x000ea2000020f100 */
[----:B------:R-:W-:Y:S01]  /*12a0*/  @!P1 VIADD R16, R16, 0x1 ;  /* 0x0000000110109836 */ /* 0x000fe20000000000 */
[----:B------:R-:W-:Y:S02]  /*12b0*/  ISETP.NE.AND P1, PT, R12, RZ, PT ;  /* 0x000000ff0c00720c */ /* 0x000fe40003f25270 */
[----:B------:R-:W-:Y:S02]  /*12c0*/  ISETP.GE.U32.AND P0, PT, R17, R18, PT ;  /* 0x000000121100720c */ /* 0x000fe40003f06070 */
[----:B------:R-:W-:Y:S01]  /*12d0*/  LOP3.LUT R17, R15, R12, RZ, 0x3c, !PT ;  /* 0x0000000c0f117212 */ /* 0x000fe200078e3cff */
[----:B0-----:R-:W-:-:S03]  /*12e0*/  IMAD.HI R21, R0, 0x4ec4ec4f, RZ ;  /* 0x4ec4ec4f00157827 */ /* 0x001fc600078e02ff */
[----:B------:R-:W-:Y:S02]  /*12f0*/  ISETP.GE.AND P2, PT, R17, RZ, PT ;  /* 0x000000ff1100720c */ /* 0x000fe40003f46270 */
[----:B------:R-:W-:Y:S01]  /*1300*/  SHF.R.U32.HI R20, RZ, 0x1f, R21 ;  /* 0x0000001fff147819 */ /* 0x000fe20000011615 */
[----:B--2---:R-:W-:-:S03]  /*1310*/  IMAD.HI R17, R19, 0x4ec4ec4f, RZ ;  /* 0x4ec4ec4f13117827 */ /* 0x004fc600078e02ff */
[----:B------:R-:W-:Y:S02]  /*1320*/  LEA.HI.SX32 R21, R21, R20, 0x1e ;  /* 0x0000001415157211 */ /* 0x000fe400078ff2ff */
[----:B---3--:R-:W-:Y:S01]  /*1330*/  IADD3 R20, P5, PT, R13, UR8, RZ ;  /* 0x000000080d147c10 */ /* 0x008fe2000ffbe0ff */
[----:B------:R-:W-:Y:S01]  /*1340*/  @P0 VIADD R16, R16, 0x1 ;  /* 0x0000000110100836 */ /* 0x000fe20000000000 */
[----:B------:R-:W-:Y:S01]  /*1350*/  SHF.R.U32.HI R18, RZ, 0x1f, R17 ;  /* 0x0000001fff127819 */ /* 0x000fe20000011611 */
[----:B------:R-:W-:Y:S02]  /*1360*/  IMAD R21, R21, -0xd, R0 ;  /* 0xfffffff315157824 */ /* 0x000fe400078e0200 */
[----:B------:R-:W-:Y:S01]  /*1370*/  @!P2 IMAD.MOV R16, RZ, RZ, -R16 ;  /* 0x000000ffff10a224 */ /* 0x000fe200078e0a10 */
[----:B------:R-:W-:Y:S02]  /*1380*/  @!P1 LOP3.LUT R16, RZ, R12, RZ, 0x33, !PT ;  /* 0x0000000cff109212 */ /* 0x000fe400078e33ff */
[----:B------:R-:W-:-:S03]  /*1390*/  LEA.HI.SX32 R18, R17, R18, 0x1e ;  /* 0x0000001211127211 */ /* 0x000fc600078ff2ff */
[----:B------:R-:W-:Y:S02]  /*13a0*/  IMAD.MOV R17, RZ, RZ, -R16 ;  /* 0x000000ffff117224 */ /* 0x000fe400078e0a10 */
[----:B------:R-:W-:Y:S02]  /*13b0*/  IMAD R18, R18, -0xd, R19 ;  /* 0xfffffff312127824 */ /* 0x000fe400078e0213 */
[----:B------:R-:W-:Y:S02]  /*13c0*/  IMAD R15, R12, R17, R15 ;  /* 0x000000110c0f7224 */ /* 0x000fe400078e020f */
[----:B------:R-:W-:Y:S02]  /*13d0*/  VIADD R17, R21, 0xfffffffa ;  /* 0xfffffffa15117836 */ /* 0x000fe40000000000 */
[----:B------:R-:W-:Y:S01]  /*13e0*/  VIADD R0, R18, 0xfffffffa ;  /* 0xfffffffa12007836 */ /* 0x000fe20000000000 */
[----:B-1----:R-:W-:Y:S01]  /*13f0*/  IADD3 R18, P4, PT, R13, UR6, RZ ;  /* 0x000000060d127c10 */ /* 0x002fe2000ff9e0ff */
[----:B------:R-:W-:-:S02]  /*1400*/  IMAD.IADD R21, R16, 0x1, R17 ;  /* 0x0000000110157824 */ /* 0x000fc400078e0211 */
[----:B------:R-:W-:-:S03]  /*1410*/  IMAD.IADD R19, R15, 0x1, R0 ;  /* 0x000000010f137824 */ /* 0x000fc600078e0200 */
[----:B------:R-:W-:Y:S02]  /*1420*/  ISETP.GE.AND P3, PT, R21, RZ, PT ;  /* 0x000000ff1500720c */ /* 0x000fe40003f66270 */
[----:B------:R-:W-:Y:S02]  /*1430*/  ISETP.GE.AND P2, PT, R19, RZ, PT ;  /* 0x000000ff1300720c */ /* 0x000fe40003f46270 */
[-C--:B------:R-:W-:Y:S02]  /*1440*/  ISETP.GE.AND P1, PT, R21, R12.reuse, PT ;  /* 0x0000000c1500720c */ /* 0x080fe40003f26270 */
[----:B------:R-:W-:-:S07]  /*1450*/  ISETP.GE.AND P0, PT, R19, R12, PT ;  /* 0x0000000c1300720c */ /* 0x000fce0003f06270 */
[----:B------:R-:W-:Y:S02]  /*1460*/  @P3 SEL R16, R16, R21, P1 ;  /* 0x0000001510103207 */ /* 0x000fe40000800000 */
[----:B------:R-:W-:Y:S02]  /*1470*/  @P2 SEL R15, R15, R19, P0 ;  /* 0x000000130f0f2207 */ /* 0x000fe40000000000 */
[C---:B------:R-:W-:Y:S02]  /*1480*/  IADD3.X R19, PT, PT, R14.reuse, UR7, RZ, P4, !PT ;  /* 0x000000070e137c10 */ /* 0x040fe4000a7fe4ff */
[----:B------:R-:W-:Y:S01]  /*1490*/  IADD3.X R21, PT, PT, R14, UR9, RZ, P5, !PT ;  /* 0x000000090e157c10 */ /* 0x000fe2000affe4ff */
[----:B------:R-:W-:Y:S02]  /*14a0*/  IMAD R15, R16, R12, R15 ;  /* 0x0000000c100f7224 */ /* 0x000fe400078e020f */
[----:B------:R-:W-:Y:S04]  /*14b0*/  STG.E desc[UR4][R18.64], R0 ;  /* 0x0000000012007986 */ /* 0x000fe8000c101904 */
[----:B------:R-:W-:Y:S04]  /*14c0*/  STG.E desc[UR4][R20.64], R17 ;  /* 0x0000001114007986 */ /* 0x000fe8000c101904 */
[----:B------:R-:W-:Y:S01]  /*14d0*/  STG.E desc[UR4][R10.64], R15 ;  /* 0x0000000f0a007986 */ /* 0x000fe2000c101904 */
[----:B------:R-:W-:Y:S05]  /*14e0*/  EXIT ;  /* 0x000000000000794d */ /* 0x000fea0003800000 */
.L_x_8:
[----:B------:R-:W-:-:S00]  /*14f0*/  BRA `(.L_x_8) ;  /* 0xfffffffc00fc7947 */ /* 0x000fc0000383ffff */
[----:B------:R-:W-:-:S00]  /*1500*/  NOP ;  /* 0x0000000000007918 */ /* 0x000fc00000000000 */
[----:B------:R-:W-:-:S00]  /*1510*/  NOP ;  /* 0x0000000000007918 */ /* 0x000fc00000000000 */
[----:B------:R-:W-:-:S00]  /*1520*/  NOP ;  /* 0x0000000000007918 */ /* 0x000fc00000000000 */
[----:B------:R-:W-:-:S00]  /*1530*/  NOP ;  /* 0x0000000000007918 */ /* 0x000fc00000000000 */
[----:B------:R-:W-:-:S00]  /*1540*/  NOP ;  /* 0x0000000000007918 */ /* 0x000fc00000000000 */
[----:B------:R-:W-:-:S00]  /*1550*/  NOP ;  /* 0x0000000000007918 */ /* 0x000fc00000000000 */
[----:B------:R-:W-:-:S00]  /*1560*/  NOP ;  /* 0x0000000000007918 */ /* 0x000fc00000000000 */
[----:B------:R-:W-:-:S00]  /*1570*/  NOP ;  /* 0x0000000000007918 */ /* 0x000fc00000000000 */
.L_x_9:


//--------------------- .nv.global.init           --------------------------
	.section	.nv.global.init,"aw",@progbits
	.align	4
.nv.global.init:
	.type		mrg32k3aM1SubSeq,@object
	.size		mrg32k3aM1SubSeq,(mrg32k3aM2SubSeq - mrg32k3aM1SubSeq)
mrg32k3aM1SubSeq:
        /*0000*/ 	.byte	0x0b, 0xcc, 0xee, 0x04, 0x73, 0x29, 0x8b, 0x6f, 0xf6, 0x53, 0x03, 0xf6, 0x23, 0xf6, 0xea, 0xda
        /* <DEDUP_REMOVED lines=125> */
	.type		mrg32k3aM2SubSeq,@object
	.size		mrg32k3aM2SubSeq,(mrg32k3aM1 - mrg32k3aM2SubSeq)
mrg32k3aM2SubSeq:
        /* <DEDUP_REMOVED lines=126> */
	.type		mrg32k3aM1,@object
	.size		mrg32k3aM1,(mrg32k3aM1Seq - mrg32k3aM1)
mrg32k3aM1:
        /* <DEDUP_REMOVED lines=144> */
	.type		mrg32k3aM1Seq,@object
	.size		mrg32k3aM1Seq,(mrg32k3aM2 - mrg32k3aM1Seq)
mrg32k3aM1Seq:
        /* <DEDUP_REMOVED lines=144> */
	.type		mrg32k3aM2,@object
	.size		mrg32k3aM2,(mrg32k3aM2Seq - mrg32k3aM2)
mrg32k3aM2:
        /* <DEDUP_REMOVED lines=144> */
	.type		mrg32k3aM2Seq,@object
	.size		mrg32k3aM2Seq,(precalc_xorwow_matrix - mrg32k3aM2Seq)
mrg32k3aM2Seq:
        /* <DEDUP_REMOVED lines=144> */
	.type		precalc_xorwow_matrix,@object
	.size		precalc_xorwow_matrix,(precalc_xorwow_offset_matrix - precalc_xorwow_matrix)
precalc_xorwow_matrix:
        /* <DEDUP_REMOVED lines=6400> */
	.type		precalc_xorwow_offset_matrix,@object
	.size		precalc_xorwow_offset_matrix,(.L_1 - precalc_xorwow_offset_matrix)
precalc_xorwow_offset_matrix:
        /* <DEDUP_REMOVED lines=6400> */
.L_1:


//--------------------- .nv.shared.reserved.0     --------------------------
	.section	.nv.shared.reserved.0,"aw",@nobits
	.weak		__nv_reservedSMEM_offset_0_alias
	.size		__nv_reservedSMEM_offset_0_alias, 0, 64
	.other		__nv_reservedSMEM_offset_0_alias,@"STO_CUDA_RESERVED_SHARED STV_DEFAULT"
__nv_reservedSMEM_offset_0_alias:
	.zero		0
	.zero		64


//--------------------- .nv.constant0._Z9moveSeedsPiS_S_iiiP17curandStateXORWOW --------------------------
	.section	.nv.constant0._Z9moveSeedsPiS_S_iiiP17curandStateXORWOW,"a",@progbits
	.sectionflags	@""
	.align	4
.nv.constant0._Z9moveSeedsPiS_S_iiiP17curandStateXORWOW:
	.zero		944


//--------------------- SYMBOLS --------------------------

	.type		.nv.reservedSmem.offset0,@object
	.size		.nv.reservedSmem.offset0,0x4
